//
// Generated by NVIDIA NVVM Compiler
//
// Compiler Build ID: CL-36424714
// Cuda compilation tools, release 13.0, V13.0.88
// Based on NVVM 20.0.0
//

.version 9.0
.target sm_100
.address_size 64

	// .globl	_Z9my_kernelv
.extern .func  (.param .b32 func_retval0) vprintf
(
	.param .b64 vprintf_param_0,
	.param .b64 vprintf_param_1
)
;
.global .align 1 .b8 $str[8] = {72, 101, 108, 108, 111, 33, 10};

.visible .entry _Z9my_kernelv()
{
	.reg .b32 	%r<3>;
	.reg .b64 	%rd<3>;

	mov.u64 	%rd1, $str;
	cvta.global.u64 	%rd2, %rd1;
	{ // callseq 0, 0
	.param .b64 param0;
	st.param.b64 	[param0], %rd2;
	.param .b64 param1;
	st.param.b64 	[param1], 0;
	.param .b32 retval0;
	call.uni (retval0), 
	vprintf, 
	(
	param0, 
	param1
	);
	ld.param.b32 	%r1, [retval0];
	} // callseq 0
	ret;

}


// ===== COMPILED SASS (sm_100) =====

	.target	sm_100

	.elftype	@"ET_EXEC"


//--------------------- .note.nv.tkinfo           --------------------------
	.section	.note.nv.tkinfo,"",@"SHT_NOTE"
	.sectionflags	@"SHF_NOTE_NV_TKINFO"
	.tkinfo
        /*0018*/ 	.word	0x00000002
        /*0030*/ 	.string	""
        /*0030*/ 	.string	"ptxas"
        /*0030*/ 	.string	"Cuda compilation tools, release 13.0, V13.0.88"
        /*0030*/ 	.string	"Build cuda_13.0.r13.0/compiler.36424714_0"
        /*0030*/ 	.string	"-arch sm_100 -m 64 "



//--------------------- .note.nv.cuinfo           --------------------------
	.section	.note.nv.cuinfo,"",@"SHT_NOTE"
	.sectionflags	@"SHF_NOTE_NV_CUINFO"
        /*0018*/ 	.short	0x0002
        /*001a*/ 	.short	0x0064
        /*001c*/ 	.short	0x0082
	.zero		2


//--------------------- .nv.info                  --------------------------
	.section	.nv.info,"",@"SHT_CUDA_INFO"
	.align	4


	//----- nvinfo : EIATTR_REGCOUNT
	.align		4
        /*0000*/ 	.byte	0x04, 0x2f
        /*0002*/ 	.short	(.L_2 - .L_1)
	.align		4
.L_1:
        /*0004*/ 	.word	index@(_Z9my_kernelv)
        /*0008*/ 	.word	0x00000018


	//----- nvinfo : EIATTR_FRAME_SIZE
	.align		4
.L_2:
        /*000c*/ 	.byte	0x04, 0x11
        /*000e*/ 	.short	(.L_4 - .L_3)
	.align		4
.L_3:
        /*0010*/ 	.word	index@(_Z9my_kernelv)
        /*0014*/ 	.word	0x00000000


	//----- nvinfo : EIATTR_MIN_STACK_SIZE
	.align		4
.L_4:
        /*0018*/ 	.byte	0x04, 0x12
        /*001a*/ 	.short	(.L_6 - .L_5)
	.align		4
.L_5:
        /*001c*/ 	.word	index@(_Z9my_kernelv)
        /*0020*/ 	.word	0x00000000
.L_6:


//--------------------- .nv.compat                --------------------------
	.section	.nv.compat,"",@"SHT_CUDA_COMPAT_INFO"
	.align	4
        /*0000*/ 	.byte	0x02, 0x09, 0x00, 0x00, 0x02, 0x02, 0x01, 0x00, 0x02, 0x05, 0x05, 0x00, 0x03, 0x07, 0x01, 0x01
        /*0010*/ 	.byte	0x02, 0x03, 0x00, 0x00, 0x02, 0x06, 0x01, 0x00, 0x04, 0x0b, 0x08, 0x00, 0x09, 0x00, 0x00, 0x00
        /*0020*/ 	.byte	0x00, 0x00, 0x00, 0x00


//--------------------- .nv.info._Z9my_kernelv    --------------------------
	.section	.nv.info._Z9my_kernelv,"",@"SHT_CUDA_INFO"
	.sectionflags	@""
	.align	4


	//----- nvinfo : EIATTR_CUDA_API_VERSION
	.align		4
        /*0000*/ 	.byte	0x04, 0x37
        /*0002*/ 	.short	(.L_8 - .L_7)
.L_7:
        /*0004*/ 	.word	0x00000082


	//----- nvinfo : EIATTR_SPARSE_MMA_MASK
	.align		4
.L_8:
        /*0008*/ 	.byte	0x03, 0x50
        /*000a*/ 	.short	0x0000


	//----- nvinfo : EIATTR_MAXREG_COUNT
	.align		4
        /*000c*/ 	.byte	0x03, 0x1b
        /*000e*/ 	.short	0x00ff


	//----- nvinfo : EIATTR_EXTERNS
	.align		4
        /*0010*/ 	.byte	0x04, 0x0f
        /*0012*/ 	.short	(.L_10 - .L_9)


	//   ....[0]....
	.align		4
.L_9:
        /*0014*/ 	.word	index@(vprintf)


	//----- nvinfo : EIATTR_MERCURY_ISA_VERSION
	.align		4
.L_10:
        /*0018*/ 	.byte	0x03, 0x5f
        /*001a*/ 	.short	0x0101


	//----- nvinfo : EIATTR_VRC_CTA_INIT_COUNT
	.align		4
        /*001c*/ 	.byte	0x02, 0x4a
	.zero		1
	.zero		1


	//----- nvinfo : EIATTR_SYSCALL_OFFSETS
	.align		4
        /*0020*/ 	.byte	0x04, 0x46
        /*0022*/ 	.short	(.L_12 - .L_11)


	//   ....[0]....
.L_11:
        /*0024*/ 	.word	0x00000080


	//----- nvinfo : EIATTR_EXIT_INSTR_OFFSETS
	.align		4
.L_12:
        /*0028*/ 	.byte	0x04, 0x1c
        /*002a*/ 	.short	(.L_14 - .L_13)


	//   ....[0]....
.L_13:
        /*002c*/ 	.word	0x00000090


	//----- nvinfo : EIATTR_SW_WAR
	.align		4
.L_14:
        /*0030*/ 	.byte	0x04, 0x36
        /*0032*/ 	.short	(.L_16 - .L_15)
.L_15:
        /*0034*/ 	.word	0x00000008
.L_16:


//--------------------- .nv.callgraph             --------------------------
	.section	.nv.callgraph,"",@"SHT_CUDA_CALLGRAPH"
	.align	4
	.sectionentsize	8
	.align		4
        /*0000*/ 	.word	0x00000000
	.align		4
        /*0004*/ 	.word	0xffffffff
	.align		4
        /*0008*/ 	.word	index@(_Z9my_kernelv)
	.align		4
        /*000c*/ 	.word	index@(vprintf)
	.align		4
        /*0010*/ 	.word	0x00000000
	.align		4
        /*0014*/ 	.word	0xfffffffe
	.align		4
        /*0018*/ 	.word	0x00000000
	.align		4
        /*001c*/ 	.word	0xfffffffd
	.align		4
        /*0020*/ 	.word	0x00000000
	.align		4
        /*0024*/ 	.word	0xfffffffc


//--------------------- .nv.constant4             --------------------------
	.section	.nv.constant4,"a",@progbits
	.align	8
	.align		8
.nv.constant4:
        /*0000*/ 	.dword	vprintf
	.align		8
        /*0008*/ 	.dword	$str


//--------------------- .text._Z9my_kernelv       --------------------------
	.section	.text._Z9my_kernelv,"ax",@progbits
	.align	128
        .global         _Z9my_kernelv
        .type           _Z9my_kernelv,@function
        .size           _Z9my_kernelv,(.L_x_2 - _Z9my_kernelv)
        .other          _Z9my_kernelv,@"STO_CUDA_ENTRY STV_DEFAULT"
_Z9my_kernelv:
.text._Z9my_kernelv:
[----:B------:R-:W0:Y:S01]  /*0000*/  LDC R1, c[0x0][0x37c] ;  /* 0x0000df00ff017b82 */ /* 0x000e220000000800 */
[----:B------:R-:W-:Y:S01]  /*0010*/  MOV R0, 0x0 ;  /* 0x0000000000007802 */ /* 0x000fe20000000f00 */
[----:B------:R-:W1:Y:S01]  /*0020*/  LDCU.64 UR4, c[0x4][0x8] ;  /* 0x01000100ff0477ac */ /* 0x000e620008000a00 */
[----:B------:R-:W-:-:S05]  /*0030*/  CS2R R6, SRZ ;  /* 0x0000000000067805 */ /* 0x000fca000001ff00 */
[----:B------:R2:W3:Y:S01]  /*0040*/  LDC.64 R2, c[0x4][R0] ;  /* 0x0100000000027b82 */ /* 0x0004e20000000a00 */
[----:B-1----:R-:W-:Y:S02]  /*0050*/  IMAD.U32 R4, RZ, RZ, UR4 ;  /* 0x00000004ff047e24 */ /* 0x002fe4000f8e00ff */
[----:B--2---:R-:W-:-:S07]  /*0060*/  IMAD.U32 R5, RZ, RZ, UR5 ;  /* 0x00000005ff057e24 */ /* 0x004fce000f8e00ff */
[----:B------:R-:W-:-:S07]  /*0070*/  LEPC R20, `(.L_x_0) ;  /* 0x000000001014794e */ /* 0x000fce0000000000 */
[----:B0--3--:R-:W-:Y:S05]  /*0080*/  CALL.ABS.NOINC R2 ;  /* 0x0000000002007343 */ /* 0x009fea0003c00000 */
.L_x_0:
[----:B------:R-:W-:Y:S05]  /*0090*/  EXIT ;  /* 0x000000000000794d */ /* 0x000fea0003800000 */
.L_x_1:
[----:B------:R-:W-:-:S00]  /*00a0*/  BRA `(.L_x_1) ;  /* 0xfffffffc00fc7947 */ /* 0x000fc0000383ffff */
[----:B------:R-:W-:-:S00]  /*00b0*/  NOP ;  /* 0x0000000000007918 */ /* 0x000fc00000000000 */
        /* <DEDUP_REMOVED lines=12> */
.L_x_2:


//--------------------- .nv.global.init           --------------------------
	.section	.nv.global.init,"aw",@progbits
.nv.global.init:
	.type		$str,@object
	.size		$str,(.L_0 - $str)
$str:
        /*0000*/ 	.byte	0x48, 0x65, 0x6c, 0x6c, 0x6f, 0x21, 0x0a, 0x00
.L_0:


//--------------------- .nv.shared.reserved.0     --------------------------
	.section	.nv.shared.reserved.0,"aw",@nobits
	.weak		__nv_reservedSMEM_offset_0_alias
	.size		__nv_reservedSMEM_offset_0_alias, 0, 64
	.other		__nv_reservedSMEM_offset_0_alias,@"STO_CUDA_RESERVED_SHARED STV_DEFAULT"
__nv_reservedSMEM_offset_0_alias:
	.zero		0
	.zero		64


//--------------------- .nv.constant0._Z9my_kernelv --------------------------
	.section	.nv.constant0._Z9my_kernelv,"a",@progbits
	.sectionflags	@""
	.align	4
.nv.constant0._Z9my_kernelv:
	.zero		896


//--------------------- SYMBOLS --------------------------

	.type		.nv.reservedSmem.offset0,@object
	.size		.nv.reservedSmem.offset0,0x4
	.type		vprintf,@function
